//
// Generated by NVIDIA NVVM Compiler
//
// Compiler Build ID: CL-36424714
// Cuda compilation tools, release 13.0, V13.0.88
// Based on NVVM 20.0.0
//

.version 9.0
.target sm_100
.address_size 64

	// .globl	_Z18gInitializeStoragePf
// _ZZ12gTranspose12PKfPfE8buffer_s has been demoted
// _ZZ11gTranspose2PKfPfE6buffer has been demoted
.extern .shared .align 16 .b8 buffer[];

.visible .entry _Z18gInitializeStoragePf(
	.param .u64 .ptr .align 1 _Z18gInitializeStoragePf_param_0
)
{
	.reg .b32 	%r<11>;
	.reg .b32 	%f<2>;
	.reg .b64 	%rd<5>;

	ld.param.u64 	%rd1, [_Z18gInitializeStoragePf_param_0];
	cvta.to.global.u64 	%rd2, %rd1;
	mov.u32 	%r1, %tid.x;
	mov.u32 	%r2, %ctaid.x;
	mov.u32 	%r3, %ntid.x;
	mov.u32 	%r4, %tid.y;
	mov.u32 	%r5, %ctaid.y;
	mov.u32 	%r6, %ntid.y;
	mad.lo.s32 	%r7, %r5, %r6, %r4;
	mov.u32 	%r8, %nctaid.x;
	mad.lo.s32 	%r9, %r7, %r8, %r2;
	mad.lo.s32 	%r10, %r9, %r3, %r1;
	cvt.rn.f32.u32 	%f1, %r10;
	mul.wide.u32 	%rd3, %r10, 4;
	add.s64 	%rd4, %rd2, %rd3;
	st.global.f32 	[%rd4], %f1;
	ret;

}
	// .globl	_Z11gTranspose0PKfPf
.visible .entry _Z11gTranspose0PKfPf(
	.param .u64 .ptr .align 1 _Z11gTranspose0PKfPf_param_0,
	.param .u64 .ptr .align 1 _Z11gTranspose0PKfPf_param_1
)
{
	.reg .b32 	%r<13>;
	.reg .b32 	%f<2>;
	.reg .b64 	%rd<9>;

	ld.param.u64 	%rd1, [_Z11gTranspose0PKfPf_param_0];
	ld.param.u64 	%rd2, [_Z11gTranspose0PKfPf_param_1];
	cvta.to.global.u64 	%rd3, %rd2;
	cvta.to.global.u64 	%rd4, %rd1;
	mov.u32 	%r1, %tid.x;
	mov.u32 	%r2, %ctaid.x;
	mov.u32 	%r3, %ntid.x;
	mad.lo.s32 	%r4, %r2, %r3, %r1;
	mov.u32 	%r5, %tid.y;
	mov.u32 	%r6, %ctaid.y;
	mov.u32 	%r7, %ntid.y;
	mad.lo.s32 	%r8, %r6, %r7, %r5;
	mov.u32 	%r9, %nctaid.x;
	mul.lo.s32 	%r10, %r3, %r9;
	mad.lo.s32 	%r11, %r8, %r10, %r4;
	mul.wide.u32 	%rd5, %r11, 4;
	add.s64 	%rd6, %rd4, %rd5;
	ld.global.f32 	%f1, [%rd6];
	mad.lo.s32 	%r12, %r4, %r10, %r8;
	mul.wide.u32 	%rd7, %r12, 4;
	add.s64 	%rd8, %rd3, %rd7;
	st.global.f32 	[%rd8], %f1;
	ret;

}
	// .globl	_Z12gTranspose11PKfPf
.visible .entry _Z12gTranspose11PKfPf(
	.param .u64 .ptr .align 1 _Z12gTranspose11PKfPf_param_0,
	.param .u64 .ptr .align 1 _Z12gTranspose11PKfPf_param_1
)
{
	.reg .b32 	%r<22>;
	.reg .b32 	%f<3>;
	.reg .b64 	%rd<9>;

	ld.param.u64 	%rd1, [_Z12gTranspose11PKfPf_param_0];
	ld.param.u64 	%rd2, [_Z12gTranspose11PKfPf_param_1];
	cvta.to.global.u64 	%rd3, %rd2;
	cvta.to.global.u64 	%rd4, %rd1;
	mov.u32 	%r1, %tid.x;
	mov.u32 	%r2, %ctaid.x;
	mov.u32 	%r3, %ntid.x;
	mad.lo.s32 	%r4, %r2, %r3, %r1;
	mov.u32 	%r5, %tid.y;
	mov.u32 	%r6, %ctaid.y;
	mov.u32 	%r7, %ntid.y;
	mad.lo.s32 	%r8, %r6, %r7, %r5;
	mov.u32 	%r9, %nctaid.x;
	mul.lo.s32 	%r10, %r3, %r9;
	mad.lo.s32 	%r11, %r8, %r10, %r4;
	mul.wide.u32 	%rd5, %r11, 4;
	add.s64 	%rd6, %rd4, %rd5;
	ld.global.f32 	%f1, [%rd6];
	mad.lo.s32 	%r12, %r1, %r7, %r5;
	shl.b32 	%r13, %r12, 2;
	mov.u32 	%r14, buffer;
	add.s32 	%r15, %r14, %r13;
	st.shared.f32 	[%r15], %f1;
	bar.sync 	0;
	mad.lo.s32 	%r16, %r6, %r3, %r1;
	mad.lo.s32 	%r17, %r2, %r7, %r5;
	mad.lo.s32 	%r18, %r5, %r3, %r1;
	shl.b32 	%r19, %r18, 2;
	add.s32 	%r20, %r14, %r19;
	ld.shared.f32 	%f2, [%r20];
	mad.lo.s32 	%r21, %r17, %r10, %r16;
	mul.wide.u32 	%rd7, %r21, 4;
	add.s64 	%rd8, %rd3, %rd7;
	st.global.f32 	[%rd8], %f2;
	ret;

}
	// .globl	_Z12gTranspose12PKfPf
.visible .entry _Z12gTranspose12PKfPf(
	.param .u64 .ptr .align 1 _Z12gTranspose12PKfPf_param_0,
	.param .u64 .ptr .align 1 _Z12gTranspose12PKfPf_param_1
)
{
	.reg .b32 	%r<24>;
	.reg .b32 	%f<3>;
	.reg .b64 	%rd<9>;
	// demoted variable
	.shared .align 4 .b8 _ZZ12gTranspose12PKfPfE8buffer_s[4096];
	ld.param.u64 	%rd1, [_Z12gTranspose12PKfPf_param_0];
	ld.param.u64 	%rd2, [_Z12gTranspose12PKfPf_param_1];
	cvta.to.global.u64 	%rd3, %rd2;
	cvta.to.global.u64 	%rd4, %rd1;
	mov.u32 	%r1, %tid.x;
	mov.u32 	%r2, %ctaid.x;
	mov.u32 	%r3, %ntid.x;
	mad.lo.s32 	%r4, %r2, %r3, %r1;
	mov.u32 	%r5, %tid.y;
	mov.u32 	%r6, %ctaid.y;
	mov.u32 	%r7, %ntid.y;
	mad.lo.s32 	%r8, %r6, %r7, %r5;
	mov.u32 	%r9, %nctaid.x;
	mul.lo.s32 	%r10, %r3, %r9;
	mad.lo.s32 	%r11, %r8, %r10, %r4;
	mul.wide.u32 	%rd5, %r11, 4;
	add.s64 	%rd6, %rd4, %rd5;
	ld.global.f32 	%f1, [%rd6];
	shl.b32 	%r12, %r5, 7;
	mov.u32 	%r13, _ZZ12gTranspose12PKfPfE8buffer_s;
	add.s32 	%r14, %r13, %r12;
	shl.b32 	%r15, %r1, 2;
	add.s32 	%r16, %r14, %r15;
	st.shared.f32 	[%r16], %f1;
	bar.sync 	0;
	mad.lo.s32 	%r17, %r6, %r3, %r1;
	mad.lo.s32 	%r18, %r2, %r7, %r5;
	shl.b32 	%r19, %r1, 7;
	add.s32 	%r20, %r13, %r19;
	shl.b32 	%r21, %r5, 2;
	add.s32 	%r22, %r20, %r21;
	ld.shared.f32 	%f2, [%r22];
	mad.lo.s32 	%r23, %r18, %r10, %r17;
	mul.wide.u32 	%rd7, %r23, 4;
	add.s64 	%rd8, %rd3, %rd7;
	st.global.f32 	[%rd8], %f2;
	ret;

}
	// .globl	_Z11gTranspose2PKfPf
.visible .entry _Z11gTranspose2PKfPf(
	.param .u64 .ptr .align 1 _Z11gTranspose2PKfPf_param_0,
	.param .u64 .ptr .align 1 _Z11gTranspose2PKfPf_param_1
)
{
	.reg .b32 	%r<22>;
	.reg .b32 	%f<3>;
	.reg .b64 	%rd<9>;
	// demoted variable
	.shared .align 4 .b8 _ZZ11gTranspose2PKfPfE6buffer[4224];
	ld.param.u64 	%rd1, [_Z11gTranspose2PKfPf_param_0];
	ld.param.u64 	%rd2, [_Z11gTranspose2PKfPf_param_1];
	cvta.to.global.u64 	%rd3, %rd2;
	cvta.to.global.u64 	%rd4, %rd1;
	mov.u32 	%r1, %tid.x;
	mov.u32 	%r2, %ctaid.x;
	mov.u32 	%r3, %ntid.x;
	mad.lo.s32 	%r4, %r2, %r3, %r1;
	mov.u32 	%r5, %tid.y;
	mov.u32 	%r6, %ctaid.y;
	mov.u32 	%r7, %ntid.y;
	mad.lo.s32 	%r8, %r6, %r7, %r5;
	mov.u32 	%r9, %nctaid.x;
	mul.lo.s32 	%r10, %r3, %r9;
	mad.lo.s32 	%r11, %r8, %r10, %r4;
	mul.wide.u32 	%rd5, %r11, 4;
	add.s64 	%rd6, %rd4, %rd5;
	ld.global.f32 	%f1, [%rd6];
	mov.u32 	%r12, _ZZ11gTranspose2PKfPfE6buffer;
	mad.lo.s32 	%r13, %r5, 132, %r12;
	shl.b32 	%r14, %r1, 2;
	add.s32 	%r15, %r13, %r14;
	st.shared.f32 	[%r15], %f1;
	bar.sync 	0;
	mad.lo.s32 	%r16, %r6, %r3, %r1;
	mad.lo.s32 	%r17, %r2, %r7, %r5;
	mad.lo.s32 	%r18, %r1, 132, %r12;
	shl.b32 	%r19, %r5, 2;
	add.s32 	%r20, %r18, %r19;
	ld.shared.f32 	%f2, [%r20];
	mad.lo.s32 	%r21, %r17, %r10, %r16;
	mul.wide.u32 	%rd7, %r21, 4;
	add.s64 	%rd8, %rd3, %rd7;
	st.global.f32 	[%rd8], %f2;
	ret;

}


// ===== COMPILED SASS (sm_100) =====

	.target	sm_100

	.elftype	@"ET_EXEC"


//--------------------- .note.nv.tkinfo           --------------------------
	.section	.note.nv.tkinfo,"",@"SHT_NOTE"
	.sectionflags	@"SHF_NOTE_NV_TKINFO"
	.tkinfo
        /*0018*/ 	.word	0x00000002
        /*0030*/ 	.string	""
        /*0030*/ 	.string	"ptxas"
        /*0030*/ 	.string	"Cuda compilation tools, release 13.0, V13.0.88"
        /*0030*/ 	.string	"Build cuda_13.0.r13.0/compiler.36424714_0"
        /*0030*/ 	.string	"-arch sm_100 -m 64 "



//--------------------- .note.nv.cuinfo           --------------------------
	.section	.note.nv.cuinfo,"",@"SHT_NOTE"
	.sectionflags	@"SHF_NOTE_NV_CUINFO"
        /*0018*/ 	.short	0x0002
        /*001a*/ 	.short	0x0064
        /*001c*/ 	.short	0x0082
	.zero		2


//--------------------- .nv.info                  --------------------------
	.section	.nv.info,"",@"SHT_CUDA_INFO"
	.align	4


	//----- nvinfo : EIATTR_REGCOUNT
	.align		4
        /*0000*/ 	.byte	0x04, 0x2f
        /*0002*/ 	.short	(.L_1 - .L_0)
	.align		4
.L_0:
        /*0004*/ 	.word	index@(_Z18gInitializeStoragePf)
        /*0008*/ 	.word	0x0000000c


	//----- nvinfo : EIATTR_FRAME_SIZE
	.align		4
.L_1:
        /*000c*/ 	.byte	0x04, 0x11
        /*000e*/ 	.short	(.L_3 - .L_2)
	.align		4
.L_2:
        /*0010*/ 	.word	index@(_Z18gInitializeStoragePf)
        /*0014*/ 	.word	0x00000000


	//----- nvinfo : EIATTR_REGCOUNT
	.align		4
.L_3:
        /*0018*/ 	.byte	0x04, 0x2f
        /*001a*/ 	.short	(.L_5 - .L_4)
	.align		4
.L_4:
        /*001c*/ 	.word	index@(_Z11gTranspose0PKfPf)
        /*0020*/ 	.word	0x0000000a


	//----- nvinfo : EIATTR_FRAME_SIZE
	.align		4
.L_5:
        /*0024*/ 	.byte	0x04, 0x11
        /*0026*/ 	.short	(.L_7 - .L_6)
	.align		4
.L_6:
        /*0028*/ 	.word	index@(_Z11gTranspose0PKfPf)
        /*002c*/ 	.word	0x00000000


	//----- nvinfo : EIATTR_REGCOUNT
	.align		4
.L_7:
        /*0030*/ 	.byte	0x04, 0x2f
        /*0032*/ 	.short	(.L_9 - .L_8)
	.align		4
.L_8:
        /*0034*/ 	.word	index@(_Z12gTranspose11PKfPf)
        /*0038*/ 	.word	0x0000000f


	//----- nvinfo : EIATTR_FRAME_SIZE
	.align		4
.L_9:
        /*003c*/ 	.byte	0x04, 0x11
        /*003e*/ 	.short	(.L_11 - .L_10)
	.align		4
.L_10:
        /*0040*/ 	.word	index@(_Z12gTranspose11PKfPf)
        /*0044*/ 	.word	0x00000000


	//----- nvinfo : EIATTR_REGCOUNT
	.align		4
.L_11:
        /*0048*/ 	.byte	0x04, 0x2f
        /*004a*/ 	.short	(.L_13 - .L_12)
	.align		4
.L_12:
        /*004c*/ 	.word	index@(_Z12gTranspose12PKfPf)
        /*0050*/ 	.word	0x0000000f


	//----- nvinfo : EIATTR_FRAME_SIZE
	.align		4
.L_13:
        /*0054*/ 	.byte	0x04, 0x11
        /*0056*/ 	.short	(.L_15 - .L_14)
	.align		4
.L_14:
        /*0058*/ 	.word	index@(_Z12gTranspose12PKfPf)
        /*005c*/ 	.word	0x00000000


	//----- nvinfo : EIATTR_REGCOUNT
	.align		4
.L_15:
        /*0060*/ 	.byte	0x04, 0x2f
        /*0062*/ 	.short	(.L_17 - .L_16)
	.align		4
.L_16:
        /*0064*/ 	.word	index@(_Z11gTranspose2PKfPf)
        /*0068*/ 	.word	0x00000010


	//----- nvinfo : EIATTR_FRAME_SIZE
	.align		4
.L_17:
        /*006c*/ 	.byte	0x04, 0x11
        /*006e*/ 	.short	(.L_19 - .L_18)
	.align		4
.L_18:
        /*0070*/ 	.word	index@(_Z11gTranspose2PKfPf)
        /*0074*/ 	.word	0x00000000


	//----- nvinfo : EIATTR_MIN_STACK_SIZE
	.align		4
.L_19:
        /*0078*/ 	.byte	0x04, 0x12
        /*007a*/ 	.short	(.L_21 - .L_20)
	.align		4
.L_20:
        /*007c*/ 	.word	index@(_Z11gTranspose2PKfPf)
        /*0080*/ 	.word	0x00000000


	//----- nvinfo : EIATTR_MIN_STACK_SIZE
	.align		4
.L_21:
        /*0084*/ 	.byte	0x04, 0x12
        /*0086*/ 	.short	(.L_23 - .L_22)
	.align		4
.L_22:
        /*0088*/ 	.word	index@(_Z12gTranspose12PKfPf)
        /*008c*/ 	.word	0x00000000


	//----- nvinfo : EIATTR_MIN_STACK_SIZE
	.align		4
.L_23:
        /*0090*/ 	.byte	0x04, 0x12
        /*0092*/ 	.short	(.L_25 - .L_24)
	.align		4
.L_24:
        /*0094*/ 	.word	index@(_Z12gTranspose11PKfPf)
        /*0098*/ 	.word	0x00000000


	//----- nvinfo : EIATTR_MIN_STACK_SIZE
	.align		4
.L_25:
        /*009c*/ 	.byte	0x04, 0x12
        /*009e*/ 	.short	(.L_27 - .L_26)
	.align		4
.L_26:
        /*00a0*/ 	.word	index@(_Z11gTranspose0PKfPf)
        /*00a4*/ 	.word	0x00000000


	//----- nvinfo : EIATTR_MIN_STACK_SIZE
	.align		4
.L_27:
        /*00a8*/ 	.byte	0x04, 0x12
        /*00aa*/ 	.short	(.L_29 - .L_28)
	.align		4
.L_28:
        /*00ac*/ 	.word	index@(_Z18gInitializeStoragePf)
        /*00b0*/ 	.word	0x00000000
.L_29:


//--------------------- .nv.compat                --------------------------
	.section	.nv.compat,"",@"SHT_CUDA_COMPAT_INFO"
	.align	4
        /*0000*/ 	.byte	0x02, 0x09, 0x00, 0x00, 0x02, 0x02, 0x01, 0x00, 0x02, 0x05, 0x05, 0x00, 0x03, 0x07, 0x01, 0x01
        /*0010*/ 	.byte	0x02, 0x03, 0x00, 0x00, 0x02, 0x06, 0x01, 0x00, 0x04, 0x0b, 0x08, 0x00, 0x09, 0x00, 0x00, 0x00
        /*0020*/ 	.byte	0x00, 0x00, 0x00, 0x00


//--------------------- .nv.info._Z11gTranspose2PKfPf --------------------------
	.section	.nv.info._Z11gTranspose2PKfPf,"",@"SHT_CUDA_INFO"
	.sectionflags	@""
	.align	4


	//----- nvinfo : EIATTR_CUDA_API_VERSION
	.align		4
        /*0000*/ 	.byte	0x04, 0x37
        /*0002*/ 	.short	(.L_31 - .L_30)
.L_30:
        /*0004*/ 	.word	0x00000082


	//----- nvinfo : EIATTR_KPARAM_INFO
	.align		4
.L_31:
        /*0008*/ 	.byte	0x04, 0x17
        /*000a*/ 	.short	(.L_33 - .L_32)
.L_32:
        /*000c*/ 	.word	0x00000000
        /*0010*/ 	.short	0x0001
        /*0012*/ 	.short	0x0008
        /*0014*/ 	.byte	0x00, 0xf5, 0x21, 0x00


	//----- nvinfo : EIATTR_KPARAM_INFO
	.align		4
.L_33:
        /*0018*/ 	.byte	0x04, 0x17
        /*001a*/ 	.short	(.L_35 - .L_34)
.L_34:
        /*001c*/ 	.word	0x00000000
        /*0020*/ 	.short	0x0000
        /*0022*/ 	.short	0x0000
        /*0024*/ 	.byte	0x00, 0xf5, 0x21, 0x00


	//----- nvinfo : EIATTR_SPARSE_MMA_MASK
	.align		4
.L_35:
        /*0028*/ 	.byte	0x03, 0x50
        /*002a*/ 	.short	0x0000


	//----- nvinfo : EIATTR_MAXREG_COUNT
	.align		4
        /*002c*/ 	.byte	0x03, 0x1b
        /*002e*/ 	.short	0x00ff


	//----- nvinfo : EIATTR_NUM_BARRIERS
	.align		4
        /*0030*/ 	.byte	0x02, 0x4c
        /*0032*/ 	.byte	0x01
	.zero		1


	//----- nvinfo : EIATTR_MERCURY_ISA_VERSION
	.align		4
        /*0034*/ 	.byte	0x03, 0x5f
        /*0036*/ 	.short	0x0101


	//----- nvinfo : EIATTR_VRC_CTA_INIT_COUNT
	.align		4
        /*0038*/ 	.byte	0x02, 0x4a
	.zero		1
	.zero		1


	//----- nvinfo : EIATTR_EXIT_INSTR_OFFSETS
	.align		4
        /*003c*/ 	.byte	0x04, 0x1c
        /*003e*/ 	.short	(.L_37 - .L_36)


	//   ....[0]....
.L_36:
        /*0040*/ 	.word	0x00000200


	//----- nvinfo : EIATTR_CBANK_PARAM_SIZE
	.align		4
.L_37:
        /*0044*/ 	.byte	0x03, 0x19
        /*0046*/ 	.short	0x0010


	//----- nvinfo : EIATTR_PARAM_CBANK
	.align		4
        /*0048*/ 	.byte	0x04, 0x0a
        /*004a*/ 	.short	(.L_39 - .L_38)
	.align		4
.L_38:
        /*004c*/ 	.word	index@(.nv.constant0._Z11gTranspose2PKfPf)
        /*0050*/ 	.short	0x0380
        /*0052*/ 	.short	0x0010


	//----- nvinfo : EIATTR_SW_WAR
	.align		4
.L_39:
        /*0054*/ 	.byte	0x04, 0x36
        /*0056*/ 	.short	(.L_41 - .L_40)
.L_40:
        /*0058*/ 	.word	0x00000008
.L_41:


//--------------------- .nv.info._Z12gTranspose12PKfPf --------------------------
	.section	.nv.info._Z12gTranspose12PKfPf,"",@"SHT_CUDA_INFO"
	.sectionflags	@""
	.align	4


	//----- nvinfo : EIATTR_CUDA_API_VERSION
	.align		4
        /*0000*/ 	.byte	0x04, 0x37
        /*0002*/ 	.short	(.L_43 - .L_42)
.L_42:
        /*0004*/ 	.word	0x00000082


	//----- nvinfo : EIATTR_KPARAM_INFO
	.align		4
.L_43:
        /*0008*/ 	.byte	0x04, 0x17
        /*000a*/ 	.short	(.L_45 - .L_44)
.L_44:
        /*000c*/ 	.word	0x00000000
        /*0010*/ 	.short	0x0001
        /*0012*/ 	.short	0x0008
        /*0014*/ 	.byte	0x00, 0xf5, 0x21, 0x00


	//----- nvinfo : EIATTR_KPARAM_INFO
	.align		4
.L_45:
        /*0018*/ 	.byte	0x04, 0x17
        /*001a*/ 	.short	(.L_47 - .L_46)
.L_46:
        /*001c*/ 	.word	0x00000000
        /*0020*/ 	.short	0x0000
        /*0022*/ 	.short	0x0000
        /*0024*/ 	.byte	0x00, 0xf5, 0x21, 0x00


	//----- nvinfo : EIATTR_SPARSE_MMA_MASK
	.align		4
.L_47:
        /*0028*/ 	.byte	0x03, 0x50
        /*002a*/ 	.short	0x0000


	//----- nvinfo : EIATTR_MAXREG_COUNT
	.align		4
        /*002c*/ 	.byte	0x03, 0x1b
        /*002e*/ 	.short	0x00ff


	//----- nvinfo : EIATTR_NUM_BARRIERS
	.align		4
        /*0030*/ 	.byte	0x02, 0x4c
        /*0032*/ 	.byte	0x01
	.zero		1


	//----- nvinfo : EIATTR_MERCURY_ISA_VERSION
	.align		4
        /*0034*/ 	.byte	0x03, 0x5f
        /*0036*/ 	.short	0x0101


	//----- nvinfo : EIATTR_VRC_CTA_INIT_COUNT
	.align		4
        /*0038*/ 	.byte	0x02, 0x4a
	.zero		1
	.zero		1


	//----- nvinfo : EIATTR_EXIT_INSTR_OFFSETS
	.align		4
        /*003c*/ 	.byte	0x04, 0x1c
        /*003e*/ 	.short	(.L_49 - .L_48)


	//   ....[0]....
.L_48:
        /*0040*/ 	.word	0x00000200


	//----- nvinfo : EIATTR_CBANK_PARAM_SIZE
	.align		4
.L_49:
        /*0044*/ 	.byte	0x03, 0x19
        /*0046*/ 	.short	0x0010


	//----- nvinfo : EIATTR_PARAM_CBANK
	.align		4
        /*0048*/ 	.byte	0x04, 0x0a
        /*004a*/ 	.short	(.L_51 - .L_50)
	.align		4
.L_50:
        /*004c*/ 	.word	index@(.nv.constant0._Z12gTranspose12PKfPf)
        /*0050*/ 	.short	0x0380
        /*0052*/ 	.short	0x0010


	//----- nvinfo : EIATTR_SW_WAR
	.align		4
.L_51:
        /*0054*/ 	.byte	0x04, 0x36
        /*0056*/ 	.short	(.L_53 - .L_52)
.L_52:
        /*0058*/ 	.word	0x00000008
.L_53:


//--------------------- .nv.info._Z12gTranspose11PKfPf --------------------------
	.section	.nv.info._Z12gTranspose11PKfPf,"",@"SHT_CUDA_INFO"
	.sectionflags	@""
	.align	4


	//----- nvinfo : EIATTR_CUDA_API_VERSION
	.align		4
        /*0000*/ 	.byte	0x04, 0x37
        /*0002*/ 	.short	(.L_55 - .L_54)
.L_54:
        /*0004*/ 	.word	0x00000082


	//----- nvinfo : EIATTR_KPARAM_INFO
	.align		4
.L_55:
        /*0008*/ 	.byte	0x04, 0x17
        /*000a*/ 	.short	(.L_57 - .L_56)
.L_56:
        /*000c*/ 	.word	0x00000000
        /*0010*/ 	.short	0x0001
        /*0012*/ 	.short	0x0008
        /*0014*/ 	.byte	0x00, 0xf5, 0x21, 0x00


	//----- nvinfo : EIATTR_KPARAM_INFO
	.align		4
.L_57:
        /*0018*/ 	.byte	0x04, 0x17
        /*001a*/ 	.short	(.L_59 - .L_58)
.L_58:
        /*001c*/ 	.word	0x00000000
        /*0020*/ 	.short	0x0000
        /*0022*/ 	.short	0x0000
        /*0024*/ 	.byte	0x00, 0xf5, 0x21, 0x00


	//----- nvinfo : EIATTR_SPARSE_MMA_MASK
	.align		4
.L_59:
        /*0028*/ 	.byte	0x03, 0x50
        /*002a*/ 	.short	0x0000


	//----- nvinfo : EIATTR_MAXREG_COUNT
	.align		4
        /*002c*/ 	.byte	0x03, 0x1b
        /*002e*/ 	.short	0x00ff


	//----- nvinfo : EIATTR_NUM_BARRIERS
	.align		4
        /*0030*/ 	.byte	0x02, 0x4c
        /*0032*/ 	.byte	0x01
	.zero		1


	//----- nvinfo : EIATTR_MERCURY_ISA_VERSION
	.align		4
        /*0034*/ 	.byte	0x03, 0x5f
        /*0036*/ 	.short	0x0101


	//----- nvinfo : EIATTR_VRC_CTA_INIT_COUNT
	.align		4
        /*0038*/ 	.byte	0x02, 0x4a
	.zero		1
	.zero		1


	//----- nvinfo : EIATTR_EXIT_INSTR_OFFSETS
	.align		4
        /*003c*/ 	.byte	0x04, 0x1c
        /*003e*/ 	.short	(.L_61 - .L_60)


	//   ....[0]....
.L_60:
        /*0040*/ 	.word	0x00000200


	//----- nvinfo : EIATTR_CBANK_PARAM_SIZE
	.align		4
.L_61:
        /*0044*/ 	.byte	0x03, 0x19
        /*0046*/ 	.short	0x0010


	//----- nvinfo : EIATTR_PARAM_CBANK
	.align		4
        /*0048*/ 	.byte	0x04, 0x0a
        /*004a*/ 	.short	(.L_63 - .L_62)
	.align		4
.L_62:
        /*004c*/ 	.word	index@(.nv.constant0._Z12gTranspose11PKfPf)
        /*0050*/ 	.short	0x0380
        /*0052*/ 	.short	0x0010


	//----- nvinfo : EIATTR_SW_WAR
	.align		4
.L_63:
        /*0054*/ 	.byte	0x04, 0x36
        /*0056*/ 	.short	(.L_65 - .L_64)
.L_64:
        /*0058*/ 	.word	0x00000008
.L_65:


//--------------------- .nv.info._Z11gTranspose0PKfPf --------------------------
	.section	.nv.info._Z11gTranspose0PKfPf,"",@"SHT_CUDA_INFO"
	.sectionflags	@""
	.align	4


	//----- nvinfo : EIATTR_CUDA_API_VERSION
	.align		4
        /*0000*/ 	.byte	0x04, 0x37
        /*0002*/ 	.short	(.L_67 - .L_66)
.L_66:
        /*0004*/ 	.word	0x00000082


	//----- nvinfo : EIATTR_KPARAM_INFO
	.align		4
.L_67:
        /*0008*/ 	.byte	0x04, 0x17
        /*000a*/ 	.short	(.L_69 - .L_68)
.L_68:
        /*000c*/ 	.word	0x00000000
        /*0010*/ 	.short	0x0001
        /*0012*/ 	.short	0x0008
        /*0014*/ 	.byte	0x00, 0xf5, 0x21, 0x00


	//----- nvinfo : EIATTR_KPARAM_INFO
	.align		4
.L_69:
        /*0018*/ 	.byte	0x04, 0x17
        /*001a*/ 	.short	(.L_71 - .L_70)
.L_70:
        /*001c*/ 	.word	0x00000000
        /*0020*/ 	.short	0x0000
        /*0022*/ 	.short	0x0000
        /*0024*/ 	.byte	0x00, 0xf5, 0x21, 0x00


	//----- nvinfo : EIATTR_SPARSE_MMA_MASK
	.align		4
.L_71:
        /*0028*/ 	.byte	0x03, 0x50
        /*002a*/ 	.short	0x0000


	//----- nvinfo : EIATTR_MAXREG_COUNT
	.align		4
        /*002c*/ 	.byte	0x03, 0x1b
        /*002e*/ 	.short	0x00ff


	//----- nvinfo : EIATTR_MERCURY_ISA_VERSION
	.align		4
        /*0030*/ 	.byte	0x03, 0x5f
        /*0032*/ 	.short	0x0101


	//----- nvinfo : EIATTR_VRC_CTA_INIT_COUNT
	.align		4
        /*0034*/ 	.byte	0x02, 0x4a
	.zero		1
	.zero		1


	//----- nvinfo : EIATTR_EXIT_INSTR_OFFSETS
	.align		4
        /*0038*/ 	.byte	0x04, 0x1c
        /*003a*/ 	.short	(.L_73 - .L_72)


	//   ....[0]....
.L_72:
        /*003c*/ 	.word	0x00000140


	//----- nvinfo : EIATTR_CBANK_PARAM_SIZE
	.align		4
.L_73:
        /*0040*/ 	.byte	0x03, 0x19
        /*0042*/ 	.short	0x0010


	//----- nvinfo : EIATTR_PARAM_CBANK
	.align		4
        /*0044*/ 	.byte	0x04, 0x0a
        /*0046*/ 	.short	(.L_75 - .L_74)
	.align		4
.L_74:
        /*0048*/ 	.word	index@(.nv.constant0._Z11gTranspose0PKfPf)
        /*004c*/ 	.short	0x0380
        /*004e*/ 	.short	0x0010


	//----- nvinfo : EIATTR_SW_WAR
	.align		4
.L_75:
        /*0050*/ 	.byte	0x04, 0x36
        /*0052*/ 	.short	(.L_77 - .L_76)
.L_76:
        /*0054*/ 	.word	0x00000008
.L_77:


//--------------------- .nv.info._Z18gInitializeStoragePf --------------------------
	.section	.nv.info._Z18gInitializeStoragePf,"",@"SHT_CUDA_INFO"
	.sectionflags	@""
	.align	4


	//----- nvinfo : EIATTR_CUDA_API_VERSION
	.align		4
        /*0000*/ 	.byte	0x04, 0x37
        /*0002*/ 	.short	(.L_79 - .L_78)
.L_78:
        /*0004*/ 	.word	0x00000082


	//----- nvinfo : EIATTR_KPARAM_INFO
	.align		4
.L_79:
        /*0008*/ 	.byte	0x04, 0x17
        /*000a*/ 	.short	(.L_81 - .L_80)
.L_80:
        /*000c*/ 	.word	0x00000000
        /*0010*/ 	.short	0x0000
        /*0012*/ 	.short	0x0000
        /*0014*/ 	.byte	0x00, 0xf5, 0x21, 0x00


	//----- nvinfo : EIATTR_SPARSE_MMA_MASK
	.align		4
.L_81:
        /*0018*/ 	.byte	0x03, 0x50
        /*001a*/ 	.short	0x0000


	//----- nvinfo : EIATTR_MAXREG_COUNT
	.align		4
        /*001c*/ 	.byte	0x03, 0x1b
        /*001e*/ 	.short	0x00ff


	//----- nvinfo : EIATTR_MERCURY_ISA_VERSION
	.align		4
        /*0020*/ 	.byte	0x03, 0x5f
        /*0022*/ 	.short	0x0101


	//----- nvinfo : EIATTR_VRC_CTA_INIT_COUNT
	.align		4
        /*0024*/ 	.byte	0x02, 0x4a
	.zero		1
	.zero		1


	//----- nvinfo : EIATTR_EXIT_INSTR_OFFSETS
	.align		4
        /*0028*/ 	.byte	0x04, 0x1c
        /*002a*/ 	.short	(.L_83 - .L_82)


	//   ....[0]....
.L_82:
        /*002c*/ 	.word	0x00000100


	//----- nvinfo : EIATTR_CBANK_PARAM_SIZE
	.align		4
.L_83:
        /*0030*/ 	.byte	0x03, 0x19
        /*0032*/ 	.short	0x0008


	//----- nvinfo : EIATTR_PARAM_CBANK
	.align		4
        /*0034*/ 	.byte	0x04, 0x0a
        /*0036*/ 	.short	(.L_85 - .L_84)
	.align		4
.L_84:
        /*0038*/ 	.word	index@(.nv.constant0._Z18gInitializeStoragePf)
        /*003c*/ 	.short	0x0380
        /*003e*/ 	.short	0x0008


	//----- nvinfo : EIATTR_SW_WAR
	.align		4
.L_85:
        /*0040*/ 	.byte	0x04, 0x36
        /*0042*/ 	.short	(.L_87 - .L_86)
.L_86:
        /*0044*/ 	.word	0x00000008
.L_87:


//--------------------- .nv.callgraph             --------------------------
	.section	.nv.callgraph,"",@"SHT_CUDA_CALLGRAPH"
	.align	4
	.sectionentsize	8
	.align		4
        /*0000*/ 	.word	0x00000000
	.align		4
        /*0004*/ 	.word	0xffffffff
	.align		4
        /*0008*/ 	.word	0x00000000
	.align		4
        /*000c*/ 	.word	0xfffffffe
	.align		4
        /*0010*/ 	.word	0x00000000
	.align		4
        /*0014*/ 	.word	0xfffffffd
	.align		4
        /*0018*/ 	.word	0x00000000
	.align		4
        /*001c*/ 	.word	0xfffffffc


//--------------------- .text._Z11gTranspose2PKfPf --------------------------
	.section	.text._Z11gTranspose2PKfPf,"ax",@progbits
	.align	128
        .global         _Z11gTranspose2PKfPf
        .type           _Z11gTranspose2PKfPf,@function
        .size           _Z11gTranspose2PKfPf,(.L_x_5 - _Z11gTranspose2PKfPf)
        .other          _Z11gTranspose2PKfPf,@"STO_CUDA_ENTRY STV_DEFAULT"
_Z11gTranspose2PKfPf:
.text._Z11gTranspose2PKfPf:
[----:B------:R-:W-:Y:S01]  /*0000*/  LDC R1, c[0x0][0x37c] ;  /* 0x0000df00ff017b82 */ /* 0x000fe20000000800 */
[----:B------:R-:W0:Y:S07]  /*0010*/  S2R R10, SR_TID.X ;  /* 0x00000000000a7919 */ /* 0x000e2e0000002100 */
[----:B------:R-:W0:Y:S01]  /*0020*/  LDC R11, c[0x0][0x360] ;  /* 0x0000d800ff0b7b82 */ /* 0x000e220000000800 */
[----:B------:R-:W1:Y:S01]  /*0030*/  LDCU.64 UR4, c[0x0][0x358] ;  /* 0x00006b00ff0477ac */ /* 0x000e620008000a00 */
[----:B------:R-:W2:Y:S06]  /*0040*/  S2R R12, SR_TID.Y ;  /* 0x00000000000c7919 */ /* 0x000eac0000002200 */
[----:B------:R-:W0:Y:S08]  /*0050*/  S2UR UR6, SR_CTAID.X ;  /* 0x00000000000679c3 */ /* 0x000e300000002500 */
[----:B------:R-:W2:Y:S08]  /*0060*/  S2UR UR7, SR_CTAID.Y ;  /* 0x00000000000779c3 */ /* 0x000eb00000002600 */
[----:B------:R-:W2:Y:S01]  /*0070*/  LDC R13, c[0x0][0x364] ;  /* 0x0000d900ff0d7b82 */ /* 0x000ea20000000800 */
[----:B------:R-:W3:Y:S07]  /*0080*/  LDCU UR8, c[0x0][0x370] ;  /* 0x00006e00ff0877ac */ /* 0x000eee0008000800 */
[----:B------:R-:W4:Y:S01]  /*0090*/  LDC.64 R2, c[0x0][0x380] ;  /* 0x0000e000ff027b82 */ /* 0x000f220000000a00 */
[----:B0-----:R-:W-:-:S02]  /*00a0*/  IMAD R0, R11, UR6, R10 ;  /* 0x000000060b007c24 */ /* 0x001fc4000f8e020a */
[----:B---3--:R-:W-:Y:S02]  /*00b0*/  IMAD R4, R11, UR8, RZ ;  /* 0x000000080b047c24 */ /* 0x008fe4000f8e02ff */
[----:B--2---:R-:W-:-:S04]  /*00c0*/  IMAD R5, R13, UR7, R12 ;  /* 0x000000070d057c24 */ /* 0x004fc8000f8e020c */
[----:B------:R-:W-:-:S04]  /*00d0*/  IMAD R5, R5, R4, R0 ;  /* 0x0000000405057224 */ /* 0x000fc800078e0200 */
[----:B----4-:R-:W-:-:S05]  /*00e0*/  IMAD.WIDE.U32 R2, R5, 0x4, R2 ;  /* 0x0000000405027825 */ /* 0x010fca00078e0002 */
[----:B-1----:R0:W2:Y:S01]  /*00f0*/  LDG.E R0, desc[UR4][R2.64] ;  /* 0x0000000402007981 */ /* 0x0020a2000c1e1900 */
[----:B------:R-:W-:Y:S01]  /*0100*/  MOV R5, 0x400 ;  /* 0x0000040000057802 */ /* 0x000fe20000000f00 */
[----:B------:R-:W1:Y:S01]  /*0110*/  S2R R6, SR_CgaCtaId ;  /* 0x0000000000067919 */ /* 0x000e620000008800 */
[----:B0-----:R-:W0:Y:S02]  /*0120*/  LDC.64 R2, c[0x0][0x388] ;  /* 0x0000e200ff027b82 */ /* 0x001e240000000a00 */
[----:B-1----:R-:W-:-:S05]  /*0130*/  LEA R5, R6, R5, 0x18 ;  /* 0x0000000506057211 */ /* 0x002fca00078ec0ff */
[--C-:B------:R-:W-:Y:S02]  /*0140*/  IMAD R6, R12, 0x84, R5.reuse ;  /* 0x000000840c067824 */ /* 0x100fe400078e0205 */
[----:B------:R-:W-:-:S03]  /*0150*/  IMAD R7, R10, 0x84, R5 ;  /* 0x000000840a077824 */ /* 0x000fc600078e0205 */
[----:B------:R-:W-:Y:S01]  /*0160*/  LEA R5, R10, R6, 0x2 ;  /* 0x000000060a057211 */ /* 0x000fe200078e10ff */
[----:B------:R-:W-:Y:S01]  /*0170*/  IMAD R6, R13, UR6, R12 ;  /* 0x000000060d067c24 */ /* 0x000fe2000f8e020c */
[----:B------:R-:W-:Y:S01]  /*0180*/  LEA R8, R12, R7, 0x2 ;  /* 0x000000070c087211 */ /* 0x000fe200078e10ff */
[----:B------:R-:W-:-:S04]  /*0190*/  IMAD R7, R11, UR7, R10 ;  /* 0x000000070b077c24 */ /* 0x000fc8000f8e020a */
[----:B------:R-:W-:-:S04]  /*01a0*/  IMAD R7, R4, R6, R7 ;  /* 0x0000000604077224 */ /* 0x000fc800078e0207 */
[----:B0-----:R-:W-:Y:S01]  /*01b0*/  IMAD.WIDE.U32 R2, R7, 0x4, R2 ;  /* 0x0000000407027825 */ /* 0x001fe200078e0002 */
[----:B--2---:R-:W-:Y:S01]  /*01c0*/  STS [R5], R0 ;  /* 0x0000000005007388 */ /* 0x004fe20000000800 */
[----:B------:R-:W-:Y:S06]  /*01d0*/  BAR.SYNC.DEFER_BLOCKING 0x0 ;  /* 0x0000000000007b1d */ /* 0x000fec0000010000 */
[----:B------:R-:W0:Y:S04]  /*01e0*/  LDS R9, [R8] ;  /* 0x0000000008097984 */ /* 0x000e280000000800 */
[----:B0-----:R-:W-:Y:S01]  /*01f0*/  STG.E desc[UR4][R2.64], R9 ;  /* 0x0000000902007986 */ /* 0x001fe2000c101904 */
[----:B------:R-:W-:Y:S05]  /*0200*/  EXIT ;  /* 0x000000000000794d */ /* 0x000fea0003800000 */
.L_x_0:
[----:B------:R-:W-:-:S00]  /*0210*/  BRA `(.L_x_0) ;  /* 0xfffffffc00fc7947 */ /* 0x000fc0000383ffff */
[----:B------:R-:W-:-:S00]  /*0220*/  NOP ;  /* 0x0000000000007918 */ /* 0x000fc00000000000 */
        /* <DEDUP_REMOVED lines=13> */
.L_x_5:


//--------------------- .text._Z12gTranspose12PKfPf --------------------------
	.section	.text._Z12gTranspose12PKfPf,"ax",@progbits
	.align	128
        .global         _Z12gTranspose12PKfPf
        .type           _Z12gTranspose12PKfPf,@function
        .size           _Z12gTranspose12PKfPf,(.L_x_6 - _Z12gTranspose12PKfPf)
        .other          _Z12gTranspose12PKfPf,@"STO_CUDA_ENTRY STV_DEFAULT"
_Z12gTranspose12PKfPf:
.text._Z12gTranspose12PKfPf:
        /* <DEDUP_REMOVED lines=16> */
[----:B------:R-:W1:Y:S01]  /*0100*/  S2UR UR5, SR_CgaCtaId ;  /* 0x00000000000579c3 */ /* 0x000e620000008800 */
[----:B------:R-:W-:Y:S01]  /*0110*/  UMOV UR4, 0x400 ;  /* 0x0000040000047882 */ /* 0x000fe20000000000 */
[----:B------:R-:W-:-:S06]  /*0120*/  IMAD R7, R7, UR9, R10 ;  /* 0x0000000907077c24 */ /* 0x000fcc000f8e020a */
[----:B0-----:R-:W0:Y:S01]  /*0130*/  LDC.64 R2, c[0x0][0x388] ;  /* 0x0000e200ff027b82 */ /* 0x001e220000000a00 */
[----:B-1----:R-:W-:-:S06]  /*0140*/  ULEA UR4, UR5, UR4, 0x18 ;  /* 0x0000000405047291 */ /* 0x002fcc000f8ec0ff */
[C---:B------:R-:W-:Y:S02]  /*0150*/  LEA R5, R11.reuse, UR4, 0x7 ;  /* 0x000000040b057c11 */ /* 0x040fe4000f8e38ff */
[C---:B------:R-:W-:Y:S02]  /*0160*/  LEA R6, R10.reuse, UR4, 0x7 ;  /* 0x000000040a067c11 */ /* 0x040fe4000f8e38ff */
[----:B------:R-:W-:Y:S02]  /*0170*/  LEA R5, R10, R5, 0x2 ;  /* 0x000000050a057211 */ /* 0x000fe400078e10ff */
        /* <DEDUP_REMOVED lines=9> */
.L_x_1:
        /* <DEDUP_REMOVED lines=15> */
.L_x_6:


//--------------------- .text._Z12gTranspose11PKfPf --------------------------
	.section	.text._Z12gTranspose11PKfPf,"ax",@progbits
	.align	128
        .global         _Z12gTranspose11PKfPf
        .type           _Z12gTranspose11PKfPf,@function
        .size           _Z12gTranspose11PKfPf,(.L_x_7 - _Z12gTranspose11PKfPf)
        .other          _Z12gTranspose11PKfPf,@"STO_CUDA_ENTRY STV_DEFAULT"
_Z12gTranspose11PKfPf:
.text._Z12gTranspose11PKfPf:
        /* <DEDUP_REMOVED lines=18> */
[----:B------:R-:W-:Y:S02]  /*0120*/  IMAD R5, R7, R11, R12 ;  /* 0x0000000b07057224 */ /* 0x000fe400078e020c */
[C-C-:B------:R-:W-:Y:S02]  /*0130*/  IMAD R6, R10.reuse, R12, R7.reuse ;  /* 0x0000000c0a067224 */ /* 0x140fe400078e0207 */
[----:B------:R-:W-:Y:S02]  /*0140*/  IMAD R7, R10, UR9, R7 ;  /* 0x000000090a077c24 */ /* 0x000fe4000f8e0207 */
[----:B0-----:R-:W0:Y:S01]  /*0150*/  LDC.64 R2, c[0x0][0x388] ;  /* 0x0000e200ff027b82 */ /* 0x001e220000000a00 */
[----:B-1----:R-:W-:-:S06]  /*0160*/  ULEA UR4, UR5, UR4, 0x18 ;  /* 0x0000000405047291 */ /* 0x002fcc000f8ec0ff */
[----:B------:R-:W-:Y:S02]  /*0170*/  LEA R5, R5, UR4, 0x2 ;  /* 0x0000000405057c11 */ /* 0x000fe4000f8e10ff */
[----:B------:R-:W-:Y:S01]  /*0180*/  LEA R8, R6, UR4, 0x2 ;  /* 0x0000000406087c11 */ /* 0x000fe2000f8e10ff */
        /* <DEDUP_REMOVED lines=8> */
.L_x_2:
        /* <DEDUP_REMOVED lines=15> */
.L_x_7:


//--------------------- .text._Z11gTranspose0PKfPf --------------------------
	.section	.text._Z11gTranspose0PKfPf,"ax",@progbits
	.align	128
        .global         _Z11gTranspose0PKfPf
        .type           _Z11gTranspose0PKfPf,@function
        .size           _Z11gTranspose0PKfPf,(.L_x_8 - _Z11gTranspose0PKfPf)
        .other          _Z11gTranspose0PKfPf,@"STO_CUDA_ENTRY STV_DEFAULT"
_Z11gTranspose0PKfPf:
.text._Z11gTranspose0PKfPf:
[----:B------:R-:W-:Y:S01]  /*0000*/  LDC R1, c[0x0][0x37c] ;  /* 0x0000df00ff017b82 */ /* 0x000fe20000000800 */
[----:B------:R-:W0:Y:S07]  /*0010*/  S2R R7, SR_TID.Y ;  /* 0x0000000000077919 */ /* 0x000e2e0000002200 */
[----:B------:R-:W1:Y:S01]  /*0020*/  LDC R5, c[0x0][0x360] ;  /* 0x0000d800ff057b82 */ /* 0x000e620000000800 */
[----:B------:R-:W2:Y:S01]  /*0030*/  LDCU.64 UR4, c[0x0][0x358] ;  /* 0x00006b00ff0477ac */ /* 0x000ea20008000a00 */
[----:B------:R-:W3:Y:S06]  /*0040*/  S2R R0, SR_TID.X ;  /* 0x0000000000007919 */ /* 0x000eec0000002100 */
[----:B------:R-:W0:Y:S08]  /*0050*/  S2UR UR7, SR_CTAID.Y ;  /* 0x00000000000779c3 */ /* 0x000e300000002600 */
[----:B------:R-:W0:Y:S01]  /*0060*/  LDC R4, c[0x0][0x364] ;  /* 0x0000d900ff047b82 */ /* 0x000e220000000800 */
[----:B------:R-:W1:Y:S07]  /*0070*/  LDCU UR8, c[0x0][0x370] ;  /* 0x00006e00ff0877ac */ /* 0x000e6e0008000800 */
[----:B------:R-:W3:Y:S08]  /*0080*/  S2UR UR6, SR_CTAID.X ;  /* 0x00000000000679c3 */ /* 0x000ef00000002500 */
[----:B------:R-:W4:Y:S01]  /*0090*/  LDC.64 R2, c[0x0][0x380] ;  /* 0x0000e000ff027b82 */ /* 0x000f220000000a00 */
[----:B-1----:R-:W-:-:S02]  /*00a0*/  IMAD R6, R5, UR8, RZ ;  /* 0x0000000805067c24 */ /* 0x002fc4000f8e02ff */
[----:B0-----:R-:W-:Y:S02]  /*00b0*/  IMAD R7, R4, UR7, R7 ;  /* 0x0000000704077c24 */ /* 0x001fe4000f8e0207 */
[----:B---3--:R-:W-:-:S04]  /*00c0*/  IMAD R0, R5, UR6, R0 ;  /* 0x0000000605007c24 */ /* 0x008fc8000f8e0200 */
[----:B------:R-:W-:-:S04]  /*00d0*/  IMAD R5, R7, R6, R0 ;  /* 0x0000000607057224 */ /* 0x000fc800078e0200 */
[----:B----4-:R-:W-:Y:S02]  /*00e0*/  IMAD.WIDE.U32 R2, R5, 0x4, R2 ;  /* 0x0000000405027825 */ /* 0x010fe400078e0002 */
[----:B------:R-:W0:Y:S04]  /*00f0*/  LDC.64 R4, c[0x0][0x388] ;  /* 0x0000e200ff047b82 */ /* 0x000e280000000a00 */
[----:B--2---:R-:W2:Y:S01]  /*0100*/  LDG.E R3, desc[UR4][R2.64] ;  /* 0x0000000402037981 */ /* 0x004ea2000c1e1900 */
[----:B------:R-:W-:-:S04]  /*0110*/  IMAD R7, R0, R6, R7 ;  /* 0x0000000600077224 */ /* 0x000fc800078e0207 */
[----:B0-----:R-:W-:-:S05]  /*0120*/  IMAD.WIDE.U32 R4, R7, 0x4, R4 ;  /* 0x0000000407047825 */ /* 0x001fca00078e0004 */
[----:B--2---:R-:W-:Y:S01]  /*0130*/  STG.E desc[UR4][R4.64], R3 ;  /* 0x0000000304007986 */ /* 0x004fe2000c101904 */
[----:B------:R-:W-:Y:S05]  /*0140*/  EXIT ;  /* 0x000000000000794d */ /* 0x000fea0003800000 */
.L_x_3:
        /* <DEDUP_REMOVED lines=11> */
.L_x_8:


//--------------------- .text._Z18gInitializeStoragePf --------------------------
	.section	.text._Z18gInitializeStoragePf,"ax",@progbits
	.align	128
        .global         _Z18gInitializeStoragePf
        .type           _Z18gInitializeStoragePf,@function
        .size           _Z18gInitializeStoragePf,(.L_x_9 - _Z18gInitializeStoragePf)
        .other          _Z18gInitializeStoragePf,@"STO_CUDA_ENTRY STV_DEFAULT"
_Z18gInitializeStoragePf:
.text._Z18gInitializeStoragePf:
[----:B------:R-:W-:Y:S01]  /*0000*/  LDC R1, c[0x0][0x37c] ;  /* 0x0000df00ff017b82 */ /* 0x000fe20000000800 */
[----:B------:R-:W0:Y:S01]  /*0010*/  S2R R0, SR_TID.Y ;  /* 0x0000000000007919 */ /* 0x000e220000002200 */
[----:B------:R-:W1:Y:S06]  /*0020*/  LDCU UR7, c[0x0][0x360] ;  /* 0x00006c00ff0777ac */ /* 0x000e6c0008000800 */
[----:B------:R-:W0:Y:S01]  /*0030*/  S2UR UR4, SR_CTAID.Y ;  /* 0x00000000000479c3 */ /* 0x000e220000002600 */
[----:B------:R-:W1:Y:S07]  /*0040*/  S2R R5, SR_TID.X ;  /* 0x0000000000057919 */ /* 0x000e6e0000002100 */
[----:B------:R-:W0:Y:S08]  /*0050*/  LDC R7, c[0x0][0x364] ;  /* 0x0000d900ff077b82 */ /* 0x000e300000000800 */
[----:B------:R-:W2:Y:S08]  /*0060*/  S2UR UR6, SR_CTAID.X ;  /* 0x00000000000679c3 */ /* 0x000eb00000002500 */
[----:B------:R-:W2:Y:S08]  /*0070*/  LDC R9, c[0x0][0x370] ;  /* 0x0000dc00ff097b82 */ /* 0x000eb00000000800 */
[----:B------:R-:W3:Y:S01]  /*0080*/  LDC.64 R2, c[0x0][0x380] ;  /* 0x0000e000ff027b82 */ /* 0x000ee20000000a00 */
[----:B0-----:R-:W-:Y:S01]  /*0090*/  IMAD R0, R7, UR4, R0 ;  /* 0x0000000407007c24 */ /* 0x001fe2000f8e0200 */
[----:B------:R-:W0:Y:S03]  /*00a0*/  LDCU.64 UR4, c[0x0][0x358] ;  /* 0x00006b00ff0477ac */ /* 0x000e260008000a00 */
[----:B--2---:R-:W-:-:S04]  /*00b0*/  IMAD R0, R0, R9, UR6 ;  /* 0x0000000600007e24 */ /* 0x004fc8000f8e0209 */
[----:B-1----:R-:W-:-:S04]  /*00c0*/  IMAD R5, R0, UR7, R5 ;  /* 0x0000000700057c24 */ /* 0x002fc8000f8e0205 */
[----:B---3--:R-:W-:Y:S01]  /*00d0*/  IMAD.WIDE.U32 R2, R5, 0x4, R2 ;  /* 0x0000000405027825 */ /* 0x008fe200078e0002 */
[----:B------:R-:W-:-:S05]  /*00e0*/  I2FP.F32.U32 R5, R5 ;  /* 0x0000000500057245 */ /* 0x000fca0000201000 */
[----:B0-----:R-:W-:Y:S01]  /*00f0*/  STG.E desc[UR4][R2.64], R5 ;  /* 0x0000000502007986 */ /* 0x001fe2000c101904 */
[----:B------:R-:W-:Y:S05]  /*0100*/  EXIT ;  /* 0x000000000000794d */ /* 0x000fea0003800000 */
.L_x_4:
        /* <DEDUP_REMOVED lines=15> */
.L_x_9:


//--------------------- .nv.shared._Z11gTranspose2PKfPf --------------------------
	.section	.nv.shared._Z11gTranspose2PKfPf,"aw",@nobits
	.sectionflags	@""
	.align	16
.nv.shared._Z11gTranspose2PKfPf:
	.zero		5248


//--------------------- .nv.shared.reserved.0     --------------------------
	.section	.nv.shared.reserved.0,"aw",@nobits
	.weak		__nv_reservedSMEM_offset_0_alias
	.size		__nv_reservedSMEM_offset_0_alias, 0, 64
	.other		__nv_reservedSMEM_offset_0_alias,@"STO_CUDA_RESERVED_SHARED STV_DEFAULT"
__nv_reservedSMEM_offset_0_alias:
	.zero		0
	.zero		64


//--------------------- .nv.shared._Z12gTranspose12PKfPf --------------------------
	.section	.nv.shared._Z12gTranspose12PKfPf,"aw",@nobits
	.sectionflags	@""
	.align	16
.nv.shared._Z12gTranspose12PKfPf:
	.zero		5120


//--------------------- .nv.shared._Z12gTranspose11PKfPf --------------------------
	.section	.nv.shared._Z12gTranspose11PKfPf,"aw",@nobits
	.sectionflags	@""
	.align	16
	.zero		1024


//--------------------- .nv.shared._Z11gTranspose0PKfPf --------------------------
	.section	.nv.shared._Z11gTranspose0PKfPf,"aw",@nobits
	.sectionflags	@""
	.align	16
	.zero		1024


//--------------------- .nv.shared._Z18gInitializeStoragePf --------------------------
	.section	.nv.shared._Z18gInitializeStoragePf,"aw",@nobits
	.sectionflags	@""
	.align	16
	.zero		1024


//--------------------- .nv.constant0._Z11gTranspose2PKfPf --------------------------
	.section	.nv.constant0._Z11gTranspose2PKfPf,"a",@progbits
	.sectionflags	@""
	.align	4
.nv.constant0._Z11gTranspose2PKfPf:
	.zero		912


//--------------------- .nv.constant0._Z12gTranspose12PKfPf --------------------------
	.section	.nv.constant0._Z12gTranspose12PKfPf,"a",@progbits
	.sectionflags	@""
	.align	4
.nv.constant0._Z12gTranspose12PKfPf:
	.zero		912


//--------------------- .nv.constant0._Z12gTranspose11PKfPf --------------------------
	.section	.nv.constant0._Z12gTranspose11PKfPf,"a",@progbits
	.sectionflags	@""
	.align	4
.nv.constant0._Z12gTranspose11PKfPf:
	.zero		912


//--------------------- .nv.constant0._Z11gTranspose0PKfPf --------------------------
	.section	.nv.constant0._Z11gTranspose0PKfPf,"a",@progbits
	.sectionflags	@""
	.align	4
.nv.constant0._Z11gTranspose0PKfPf:
	.zero		912


//--------------------- .nv.constant0._Z18gInitializeStoragePf --------------------------
	.section	.nv.constant0._Z18gInitializeStoragePf,"a",@progbits
	.sectionflags	@""
	.align	4
.nv.constant0._Z18gInitializeStoragePf:
	.zero		904


//--------------------- SYMBOLS --------------------------

	.type		.nv.reservedSmem.offset0,@object
	.size		.nv.reservedSmem.offset0,0x4
	.type		.nv.reservedSmem.cap,@object
	.size		.nv.reservedSmem.cap,0x4
